	.headerflags	@"EF_CUDA_TEXMODE_UNIFIED EF_CUDA_64BIT_ADDRESS EF_CUDA_ACCELERATORS EF_CUDA_SM90 EF_CUDA_VIRTUAL_SM(EF_CUDA_SM90)"
	.elftype	@"ET_EXEC"


//--------------------- .nv.info                  --------------------------
	.section	.nv.info,"",@"SHT_CUDA_INFO"
	.align	4


	//----- nvinfo : EIATTR_REGCOUNT
	.align		4
        /*0000*/ 	.byte	0x04, 0x2f
        /*0002*/ 	.short	(.L_1 - .L_0)
	.align		4
.L_0:
        /*0004*/ 	.word	index@(triton_poi_fused_cat_17)
        /*0008*/ 	.word	0x00000018


	//----- nvinfo : EIATTR_MIN_STACK_SIZE
	.align		4
.L_1:
        /*000c*/ 	.byte	0x04, 0x12
        /*000e*/ 	.short	(.L_3 - .L_2)
	.align		4
.L_2:
        /*0010*/ 	.word	index@(triton_poi_fused_cat_17)
        /*0014*/ 	.word	0x00000000


	//----- nvinfo : EIATTR_FRAME_SIZE
	.align		4
.L_3:
        /*0018*/ 	.byte	0x04, 0x11
        /*001a*/ 	.short	(.L_5 - .L_4)
	.align		4
.L_4:
        /*001c*/ 	.word	index@(triton_poi_fused_cat_17)
        /*0020*/ 	.word	0x00000000


	//----- nvinfo : EIATTR_MIN_STACK_SIZE
	.align		4
.L_5:
        /*0024*/ 	.byte	0x04, 0x12
        /*0026*/ 	.short	(.L_7 - .L_6)
	.align		4
.L_6:
        /*0028*/ 	.word	index@(triton_poi_fused_cat_17)
        /*002c*/ 	.word	0x00000000
.L_7:


//--------------------- .nv.info.triton_poi_fused_cat_17 --------------------------
	.section	.nv.info.triton_poi_fused_cat_17,"",@"SHT_CUDA_INFO"
	.sectionflags	@""
	.align	4


	//----- nvinfo : EIATTR_CUDA_API_VERSION
	.align		4
        /*0000*/ 	.byte	0x04, 0x37
        /*0002*/ 	.short	(.L_9 - .L_8)
.L_8:
        /*0004*/ 	.word	0x0000007c


	//----- nvinfo : EIATTR_KPARAM_INFO
	.align		4
.L_9:
        /*0008*/ 	.byte	0x04, 0x17
        /*000a*/ 	.short	(.L_11 - .L_10)
.L_10:
        /*000c*/ 	.word	0x00000000
        /*0010*/ 	.short	0x0005
        /*0012*/ 	.short	0x0028
        /*0014*/ 	.byte	0x00, 0xf0, 0x11, 0x00


	//----- nvinfo : EIATTR_KPARAM_INFO
	.align		4
.L_11:
        /*0018*/ 	.byte	0x04, 0x17
        /*001a*/ 	.short	(.L_13 - .L_12)
.L_12:
        /*001c*/ 	.word	0x00000000
        /*0020*/ 	.short	0x0004
        /*0022*/ 	.short	0x0020
        /*0024*/ 	.byte	0x00, 0xf4, 0x21, 0x00


	//----- nvinfo : EIATTR_KPARAM_INFO
	.align		4
.L_13:
        /*0028*/ 	.byte	0x04, 0x17
        /*002a*/ 	.short	(.L_15 - .L_14)
.L_14:
        /*002c*/ 	.word	0x00000000
        /*0030*/ 	.short	0x0003
        /*0032*/ 	.short	0x0018
        /*0034*/ 	.byte	0x00, 0xf4, 0x21, 0x00


	//----- nvinfo : EIATTR_KPARAM_INFO
	.align		4
.L_15:
        /*0038*/ 	.byte	0x04, 0x17
        /*003a*/ 	.short	(.L_17 - .L_16)
.L_16:
        /*003c*/ 	.word	0x00000000
        /*0040*/ 	.short	0x0002
        /*0042*/ 	.short	0x0010
        /*0044*/ 	.byte	0x00, 0xf4, 0x21, 0x00


	//----- nvinfo : EIATTR_KPARAM_INFO
	.align		4
.L_17:
        /*0048*/ 	.byte	0x04, 0x17
        /*004a*/ 	.short	(.L_19 - .L_18)
.L_18:
        /*004c*/ 	.word	0x00000000
        /*0050*/ 	.short	0x0001
        /*0052*/ 	.short	0x0008
        /*0054*/ 	.byte	0x00, 0xf4, 0x21, 0x00


	//----- nvinfo : EIATTR_KPARAM_INFO
	.align		4
.L_19:
        /*0058*/ 	.byte	0x04, 0x17
        /*005a*/ 	.short	(.L_21 - .L_20)
.L_20:
        /*005c*/ 	.word	0x00000000
        /*0060*/ 	.short	0x0000
        /*0062*/ 	.short	0x0000
        /*0064*/ 	.byte	0x00, 0xf4, 0x21, 0x00


	//----- nvinfo : EIATTR_SPARSE_MMA_MASK
	.align		4
.L_21:
        /*0068*/ 	.byte	0x03, 0x50
        /*006a*/ 	.short	0x0000


	//----- nvinfo : EIATTR_MAXREG_COUNT
	.align		4
        /*006c*/ 	.byte	0x03, 0x1b
        /*006e*/ 	.short	0x00ff


	//----- nvinfo : EIATTR_EXIT_INSTR_OFFSETS
	.align		4
        /*0070*/ 	.byte	0x04, 0x1c
        /*0072*/ 	.short	(.L_23 - .L_22)


	//   ....[0]....
.L_22:
        /*0074*/ 	.word	0x00000550


	//----- nvinfo : EIATTR_REQNTID
	.align		4
.L_23:
        /*0078*/ 	.byte	0x04, 0x10
        /*007a*/ 	.short	(.L_25 - .L_24)
.L_24:
        /*007c*/ 	.word	0x00000080
        /*0080*/ 	.word	0x00000001
        /*0084*/ 	.word	0x00000001


	//----- nvinfo : EIATTR_CBANK_PARAM_SIZE
	.align		4
.L_25:
        /*0088*/ 	.byte	0x03, 0x19
        /*008a*/ 	.short	0x002c


	//----- nvinfo : EIATTR_PARAM_CBANK
	.align		4
        /*008c*/ 	.byte	0x04, 0x0a
        /*008e*/ 	.short	(.L_27 - .L_26)
	.align		4
.L_26:
        /*0090*/ 	.word	index@(.nv.constant0.triton_poi_fused_cat_17)
        /*0094*/ 	.short	0x0210
        /*0096*/ 	.short	0x002c


	//----- nvinfo : EIATTR_SW_WAR
	.align		4
.L_27:
        /*0098*/ 	.byte	0x04, 0x36
        /*009a*/ 	.short	(.L_29 - .L_28)
.L_28:
        /*009c*/ 	.word	0x00000008
.L_29:


//--------------------- .nv.callgraph             --------------------------
	.section	.nv.callgraph,"",@"SHT_CUDA_CALLGRAPH"
	.align	4
	.sectionentsize	8
	.align		4
        /*0000*/ 	.word	0x00000000
	.align		4
        /*0004*/ 	.word	0xffffffff
	.align		4
        /*0008*/ 	.word	0x00000000
	.align		4
        /*000c*/ 	.word	0xfffffffe
	.align		4
        /*0010*/ 	.word	0x00000000
	.align		4
        /*0014*/ 	.word	0xfffffffd
	.align		4
        /*0018*/ 	.word	0x00000000
	.align		4
        /*001c*/ 	.word	0xfffffffc


//--------------------- .text.triton_poi_fused_cat_17 --------------------------
	.section	.text.triton_poi_fused_cat_17,"ax",@progbits
	.align	128
        .global         triton_poi_fused_cat_17
        .type           triton_poi_fused_cat_17,@function
        .size           triton_poi_fused_cat_17,(.L_x_1 - triton_poi_fused_cat_17)
        .other          triton_poi_fused_cat_17,@"STO_CUDA_ENTRY STV_DEFAULT"
triton_poi_fused_cat_17:
.text.triton_poi_fused_cat_17:
[----:B------:R-:W-:Y:S01]  /*0000*/  LDC R1, c[0x0][0x28] ;  /* 0x00000a00ff017b82 */ /* 0x000fe20000000800 */
[----:B------:R-:W1:Y:S01]  /*0010*/  S2R R0, SR_TID.X ;  /* 0x0000000000007919 */ /* 0x000e620000002100 */
[----:B------:R-:W-:Y:S01]  /*0020*/  ULDC.64 UR4, c[0x0][0x210] ;  /* 0x0000840000047ab9 */ /* 0x000fe20000000a00 */
[----:B------:R-:W-:Y:S01]  /*0030*/  ULDC.64 UR6, c[0x0][0x228] ;  /* 0x00008a0000067ab9 */ /* 0x000fe20000000a00 */
[----:B------:R-:W2:Y:S01]  /*0040*/  S2R R3, SR_CTAID.X ;  /* 0x0000000000037919 */ /* 0x000ea20000002500 */
[----:B-1----:R-:W-:-:S05]  /*0050*/  IMAD.SHL.U32 R0, R0, 0x4, RZ ;  /* 0x0000000400007824 */ /* 0x002fca00078e00ff */
[----:B------:R-:W-:-:S05]  /*0060*/  LOP3.LUT R0, R0, 0x1fc, RZ, 0xc0, !PT ;  /* 0x000001fc00007812 */ /* 0x000fca00078ec0ff */
[----:B--2---:R-:W-:-:S05]  /*0070*/  IMAD R0, R3, 0x200, R0 ;  /* 0x0000020003007824 */ /* 0x004fca00078e0200 */
[----:B------:R-:W-:-:S04]  /*0080*/  SHF.R.S32.HI R3, RZ, 0x1f, R0 ;  /* 0x0000001fff037819 */ /* 0x000fc80000011400 */
[CC--:B------:R-:W-:Y:S02]  /*0090*/  LEA.HI R6, R3.reuse, R0.reuse, RZ, 0x4 ;  /* 0x0000000003067211 */ /* 0x0c0fe400078f20ff */
[----:B------:R-:W-:Y:S02]  /*00a0*/  LEA.HI R7, R3, R0, RZ, 0xe ;  /* 0x0000000003077211 */ /* 0x000fe400078f70ff */
[--C-:B------:R-:W-:Y:S02]  /*00b0*/  SHF.R.S32.HI R2, RZ, 0x4, R6.reuse ;  /* 0x00000004ff027819 */ /* 0x100fe40000011406 */
[----:B------:R-:W-:Y:S02]  /*00c0*/  SHF.R.S32.HI R5, RZ, 0x1f, R6 ;  /* 0x0000001fff057819 */ /* 0x000fe40000011406 */
[----:B------:R-:W-:Y:S02]  /*00d0*/  SHF.R.S32.HI R8, RZ, 0xe, R7 ;  /* 0x0000000eff087819 */ /* 0x000fe40000011407 */
[----:B------:R-:W-:-:S02]  /*00e0*/  LEA.HI R3, R5, R2, RZ, 0xa ;  /* 0x0000000205037211 */ /* 0x000fc400078f50ff */
[----:B------:R-:W-:Y:S01]  /*00f0*/  LOP3.LUT R7, R7, 0xffffc000, RZ, 0xc0, !PT ;  /* 0xffffc00007077812 */ /* 0x000fe200078ec0ff */
[----:B------:R-:W-:Y:S01]  /*0100*/  IMAD.SHL.U32 R14, R8, 0x2000, RZ ;  /* 0x00002000080e7824 */ /* 0x000fe200078e00ff */
[----:B------:R-:W-:Y:S01]  /*0110*/  LOP3.LUT R3, R3, 0xfffffc00, RZ, 0xc0, !PT ;  /* 0xfffffc0003037812 */ /* 0x000fe200078ec0ff */
[----:B------:R-:W1:Y:S03]  /*0120*/  LDC.64 R4, c[0x0][0x218] ;  /* 0x00008600ff047b82 */ /* 0x000e660000000a00 */
[----:B------:R-:W-:Y:S01]  /*0130*/  IADD3 R11, R14, R0, -R7 ;  /* 0x000000000e0b7210 */ /* 0x000fe20007ffe807 */
[----:B------:R-:W-:Y:S01]  /*0140*/  IMAD.IADD R3, R2, 0x1, -R3 ;  /* 0x0000000102037824 */ /* 0x000fe200078e0a03 */
[----:B------:R-:W-:Y:S01]  /*0150*/  LOP3.LUT R7, R6, 0xfffffff0, RZ, 0xc0, !PT ;  /* 0xfffffff006077812 */ /* 0x000fe200078ec0ff */
[----:B------:R-:W-:Y:S01]  /*0160*/  IMAD.MOV.U32 R2, RZ, RZ, RZ ;  /* 0x000000ffff027224 */ /* 0x000fe200078e00ff */
[----:B------:R-:W-:Y:S01]  /*0170*/  IADD3 R12, P1, R11, UR4, RZ ;  /* 0x000000040b0c7c10 */ /* 0x000fe2000ff3e0ff */
[----:B------:R-:W2:Y:S01]  /*0180*/  LDC.64 R8, c[0x0][0x220] ;  /* 0x00008800ff087b82 */ /* 0x000ea20000000a00 */
[----:B------:R-:W-:-:S02]  /*0190*/  ISETP.GE.AND P0, PT, R3, 0x200, PT ;  /* 0x000002000300780c */ /* 0x000fc40003f06270 */
[----:B------:R-:W-:Y:S01]  /*01a0*/  LEA.HI.X.SX32 R13, R11, UR5, 0x1, P1 ;  /* 0x000000050b0d7c11 */ /* 0x000fe200088f0eff */
[----:B------:R-:W-:Y:S01]  /*01b0*/  ULDC.64 UR4, c[0x0][0x208] ;  /* 0x0000820000047ab9 */ /* 0x000fe20000000a00 */
[----:B------:R-:W-:Y:S02]  /*01c0*/  IMAD.IADD R7, R0, 0x1, -R7 ;  /* 0x0000000100077824 */ /* 0x000fe400078e0a07 */
[----:B------:R-:W-:-:S07]  /*01d0*/  IMAD.SHL.U32 R6, R3, 0x10, RZ ;  /* 0x0000001003067824 */ /* 0x000fce00078e00ff */
[----:B------:R3:W4:Y:S01]  /*01e0*/  @!P0 LDG.E R2, desc[UR4][R12.64] ;  /* 0x000000040c028981 */ /* 0x000722000c1e1900 */
[----:B------:R-:W-:Y:S01]  /*01f0*/  SHF.R.S32.HI R15, RZ, 0x1f, R14 ;  /* 0x0000001fff0f7819 */ /* 0x000fe2000001140e */
[----:B-1----:R-:W-:Y:S01]  /*0200*/  IMAD.WIDE R10, R11, 0x4, R4 ;  /* 0x000000040b0a7825 */ /* 0x002fe200078e0204 */
[----:B------:R-:W-:Y:S02]  /*0210*/  IADD3 R19, P1, P2, R6, R7, R14 ;  /* 0x0000000706137210 */ /* 0x000fe40007a3e00e */
[----:B------:R-:W-:Y:S02]  /*0220*/  CS2R R4, SRZ ;  /* 0x0000000000047805 */ /* 0x000fe4000001ff00 */
[----:B------:R-:W-:Y:S02]  /*0230*/  SHF.R.S32.HI R16, RZ, 0x1f, R7 ;  /* 0x0000001fff107819 */ /* 0x000fe40000011407 */
[----:B------:R-:W-:Y:S02]  /*0240*/  SHF.R.S32.HI R14, RZ, 0x1f, R6 ;  /* 0x0000001fff0e7819 */ /* 0x000fe40000011406 */
[----:B------:R-:W-:-:S02]  /*0250*/  CS2R R6, SRZ ;  /* 0x0000000000067805 */ /* 0x000fc4000001ff00 */
[----:B---3--:R-:W-:Y:S02]  /*0260*/  CS2R R12, SRZ ;  /* 0x00000000000c7805 */ /* 0x008fe4000001ff00 */
[----:B------:R-:W-:Y:S01]  /*0270*/  IADD3.X R20, R14, R16, R15, P1, P2 ;  /* 0x000000100e147210 */ /* 0x000fe20000fe440f */
[C---:B--2---:R-:W-:Y:S01]  /*0280*/  IMAD.WIDE R16, R3.reuse, 0x4, R8 ;  /* 0x0000000403107825 */ /* 0x044fe200078e0208 */
[----:B------:R-:W-:Y:S02]  /*0290*/  CS2R R14, SRZ ;  /* 0x00000000000e7805 */ /* 0x000fe4000001ff00 */
[----:B------:R-:W-:Y:S01]  /*02a0*/  ISETP.GT.AND P1, PT, R3, 0x1ff, PT ;  /* 0x000001ff0300780c */ /* 0x000fe20003f24270 */
[----:B------:R1:W2:Y:S01]  /*02b0*/  @!P0 LDG.E.128 R4, desc[UR4][R10.64] ;  /* 0x000000040a048981 */ /* 0x0002a2000c1e1d00 */
[----:B------:R-:W-:-:S03]  /*02c0*/  LEA R18, P2, R19, UR6, 0x2 ;  /* 0x0000000613127c11 */ /* 0x000fc6000f8410ff */
[----:B------:R-:W3:Y:S04]  /*02d0*/  @!P0 LDG.E.EL R12, desc[UR4][R16.64] ;  /* 0x00000004100c8981 */ /* 0x000ee8000c2e1900 */
[----:B------:R-:W5:Y:S04]  /*02e0*/  @!P0 LDG.E.EL R15, desc[UR4][R16.64] ;  /* 0x00000004100f8981 */ /* 0x000f68000c2e1900 */
[----:B------:R-:W5:Y:S04]  /*02f0*/  @!P0 LDG.E.EL R14, desc[UR4][R16.64] ;  /* 0x00000004100e8981 */ /* 0x000f68000c2e1900 */
[----:B------:R4:W5:Y:S01]  /*0300*/  @!P0 LDG.E.EL R13, desc[UR4][R16.64] ;  /* 0x00000004100d8981 */ /* 0x000962000c2e1900 */
[----:B------:R-:W-:-:S02]  /*0310*/  CS2R R8, SRZ ;  /* 0x0000000000087805 */ /* 0x000fc4000001ff00 */
[----:B-1----:R-:W-:Y:S02]  /*0320*/  CS2R R10, SRZ ;  /* 0x00000000000a7805 */ /* 0x002fe4000001ff00 */
[----:B------:R-:W-:-:S05]  /*0330*/  LEA.HI.X R19, R19, UR7, R20, 0x2, P2 ;  /* 0x0000000713137c11 */ /* 0x000fca00090f1414 */
[----:B------:R-:W5:Y:S01]  /*0340*/  @P1 LDG.E.128 R8, desc[UR4][R18.64+-0x8000] ;  /* 0xff80000412081981 */ /* 0x000f62000c1e1d00 */
[----:B----4-:R-:W-:-:S04]  /*0350*/  SEL R2, R2, RZ, !P0 ;  /* 0x000000ff02027207 */ /* 0x010fc80004000000 */
[C---:B------:R-:W-:Y:S02]  /*0360*/  PRMT R3, R2.reuse, 0x7770, RZ ;  /* 0x0000777002037816 */ /* 0x040fe400000000ff */
[C---:B------:R-:W-:Y:S02]  /*0370*/  PRMT R20, R2.reuse, 0x7771, RZ ;  /* 0x0000777102147816 */ /* 0x040fe400000000ff */
[C---:B------:R-:W-:Y:S02]  /*0380*/  PRMT R21, R2.reuse, 0x7772, RZ ;  /* 0x0000777202157816 */ /* 0x040fe400000000ff */
[----:B------:R-:W-:Y:S02]  /*0390*/  ISETP.NE.AND P2, PT, R3, RZ, PT ;  /* 0x000000ff0300720c */ /* 0x000fe40003f45270 */
[----:B------:R-:W-:Y:S02]  /*03a0*/  PRMT R16, R2, 0x7773, RZ ;  /* 0x0000777302107816 */ /* 0x000fe400000000ff */
[----:B------:R-:W1:Y:S01]  /*03b0*/  LDC.64 R2, c[0x0][0x230] ;  /* 0x00008c00ff027b82 */ /* 0x000e620000000a00 */
[----:B------:R-:W-:-:S02]  /*03c0*/  ISETP.NE.AND P3, PT, R20, RZ, PT ;  /* 0x000000ff1400720c */ /* 0x000fc40003f65270 */
[----:B------:R-:W-:Y:S02]  /*03d0*/  ISETP.NE.AND P4, PT, R21, RZ, PT ;  /* 0x000000ff1500720c */ /* 0x000fe40003f85270 */
[----:B------:R-:W-:Y:S02]  /*03e0*/  ISETP.NE.AND P5, PT, R16, RZ, PT ;  /* 0x000000ff1000720c */ /* 0x000fe40003fa5270 */
[----:B--2---:R-:W-:Y:S02]  /*03f0*/  SEL R16, R7, RZ, !P0 ;  /* 0x000000ff07107207 */ /* 0x004fe40004000000 */
[----:B------:R-:W-:Y:S02]  /*0400*/  SEL R6, R6, RZ, !P0 ;  /* 0x000000ff06067207 */ /* 0x000fe40004000000 */
[----:B---3--:R-:W-:Y:S02]  /*0410*/  SEL R7, R12, RZ, !P0 ;  /* 0x000000ff0c077207 */ /* 0x008fe40004000000 */
[----:B------:R-:W-:-:S02]  /*0420*/  SEL R4, R4, RZ, !P0 ;  /* 0x000000ff04047207 */ /* 0x000fc40004000000 */
[----:B------:R-:W-:Y:S02]  /*0430*/  SEL R5, R5, RZ, !P0 ;  /* 0x000000ff05057207 */ /* 0x000fe40004000000 */
[----:B-----5:R-:W-:Y:S02]  /*0440*/  SEL R15, R15, RZ, !P0 ;  /* 0x000000ff0f0f7207 */ /* 0x020fe40004000000 */
[----:B------:R-:W-:Y:S02]  /*0450*/  SEL R14, R14, RZ, !P0 ;  /* 0x000000ff0e0e7207 */ /* 0x000fe40004000000 */
[----:B------:R-:W-:Y:S01]  /*0460*/  SEL R13, R13, RZ, !P0 ;  /* 0x000000ff0d0d7207 */ /* 0x000fe20004000000 */
[----:B------:R-:W-:Y:S01]  /*0470*/  FADD R6, R6, R7 ;  /* 0x0000000706067221 */ /* 0x000fe20000000000 */
[----:B------:R-:W-:Y:S01]  /*0480*/  FADD R4, R4, R15 ;  /* 0x0000000f04047221 */ /* 0x000fe20000000000 */
[----:B------:R-:W-:Y:S02]  /*0490*/  FADD R5, R5, R14 ;  /* 0x0000000e05057221 */ /* 0x000fe40000000000 */
[----:B------:R-:W-:Y:S01]  /*04a0*/  FADD R7, R16, R13 ;  /* 0x0000000d10077221 */ /* 0x000fe20000000000 */
[----:B------:R-:W-:Y:S01]  /*04b0*/  @!P2 FMUL R4, R4, 0.10000000149011611938 ;  /* 0x3dcccccd0404a820 */ /* 0x000fe20000400000 */
[----:B------:R-:W-:Y:S01]  /*04c0*/  @!P3 FMUL R5, R5, 0.10000000149011611938 ;  /* 0x3dcccccd0505b820 */ /* 0x000fe20000400000 */
[----:B------:R-:W-:Y:S01]  /*04d0*/  @!P4 FMUL R6, R6, 0.10000000149011611938 ;  /* 0x3dcccccd0606c820 */ /* 0x000fe20000400000 */
[----:B------:R-:W-:Y:S01]  /*04e0*/  @!P5 FMUL R7, R7, 0.10000000149011611938 ;  /* 0x3dcccccd0707d820 */ /* 0x000fe20000400000 */
[----:B------:R-:W-:Y:S01]  /*04f0*/  @P0 SEL R4, R8, RZ, P1 ;  /* 0x000000ff08040207 */ /* 0x000fe20000800000 */
[----:B-1----:R-:W-:Y:S01]  /*0500*/  IMAD.WIDE R2, R0, 0x4, R2 ;  /* 0x0000000400027825 */ /* 0x002fe200078e0202 */
[----:B------:R-:W-:-:S02]  /*0510*/  @P0 SEL R5, R9, RZ, P1 ;  /* 0x000000ff09050207 */ /* 0x000fc40000800000 */
[----:B------:R-:W-:Y:S02]  /*0520*/  @P0 SEL R6, R10, RZ, P1 ;  /* 0x000000ff0a060207 */ /* 0x000fe40000800000 */
[----:B------:R-:W-:-:S05]  /*0530*/  @P0 SEL R7, R11, RZ, P1 ;  /* 0x000000ff0b070207 */ /* 0x000fca0000800000 */
[----:B------:R-:W-:Y:S01]  /*0540*/  STG.E.128 desc[UR4][R2.64], R4 ;  /* 0x0000000402007986 */ /* 0x000fe2000c101d04 */
[----:B------:R-:W-:Y:S05]  /*0550*/  EXIT ;  /* 0x000000000000794d */ /* 0x000fea0003800000 */
.L_x_0:
[----:B------:R-:W-:-:S00]  /*0560*/  BRA `(.L_x_0) ;  /* 0xfffffffc00fc7947 */ /* 0x000fc0000383ffff */
[----:B------:R-:W-:-:S00]  /*0570*/  NOP ;  /* 0x0000000000007918 */ /* 0x000fc00000000000 */
        /* <DEDUP_REMOVED lines=8> */
.L_x_1:


//--------------------- .nv.constant0.triton_poi_fused_cat_17 --------------------------
	.section	.nv.constant0.triton_poi_fused_cat_17,"a",@progbits
	.sectionflags	@""
	.align	4
.nv.constant0.triton_poi_fused_cat_17:
	.zero		572
